//
// Generated by NVIDIA NVVM Compiler
//
// Compiler Build ID: CL-36424714
// Cuda compilation tools, release 13.0, V13.0.88
// Based on NVVM 20.0.0
//

.version 9.0
.target sm_100
.address_size 64

	// .globl	_Z10rmm_kernelPKiS0_Piiii
// _ZZ10rmm_kernelPKiS0_PiiiiE2sA has been demoted
// _ZZ10rmm_kernelPKiS0_PiiiiE2sB has been demoted

.visible .entry _Z10rmm_kernelPKiS0_Piiii(
	.param .u64 .ptr .align 1 _Z10rmm_kernelPKiS0_Piiii_param_0,
	.param .u64 .ptr .align 1 _Z10rmm_kernelPKiS0_Piiii_param_1,
	.param .u64 .ptr .align 1 _Z10rmm_kernelPKiS0_Piiii_param_2,
	.param .u32 _Z10rmm_kernelPKiS0_Piiii_param_3,
	.param .u32 _Z10rmm_kernelPKiS0_Piiii_param_4,
	.param .u32 _Z10rmm_kernelPKiS0_Piiii_param_5
)
{
	.reg .pred 	%p<17>;
	.reg .b32 	%r<235>;
	.reg .b64 	%rd<15>;
	// demoted variable
	.shared .align 4 .b8 _ZZ10rmm_kernelPKiS0_PiiiiE2sA[2048];
	// demoted variable
	.shared .align 4 .b8 _ZZ10rmm_kernelPKiS0_PiiiiE2sB[2048];
	ld.param.u64 	%rd3, [_Z10rmm_kernelPKiS0_Piiii_param_0];
	ld.param.u64 	%rd4, [_Z10rmm_kernelPKiS0_Piiii_param_1];
	ld.param.u64 	%rd5, [_Z10rmm_kernelPKiS0_Piiii_param_2];
	ld.param.u32 	%r57, [_Z10rmm_kernelPKiS0_Piiii_param_3];
	ld.param.u32 	%r55, [_Z10rmm_kernelPKiS0_Piiii_param_4];
	ld.param.u32 	%r56, [_Z10rmm_kernelPKiS0_Piiii_param_5];
	mov.u32 	%r58, %ctaid.y;
	shl.b32 	%r59, %r58, 4;
	mov.u32 	%r1, %tid.y;
	add.s32 	%r2, %r59, %r1;
	mov.u32 	%r60, %ctaid.x;
	shl.b32 	%r61, %r60, 4;
	mov.u32 	%r3, %tid.x;
	add.s32 	%r4, %r61, %r3;
	shr.u32 	%r62, %r57, 31;
	add.s32 	%r63, %r57, %r62;
	shr.s32 	%r64, %r63, 1;
	setp.ge.s32 	%p1, %r2, %r64;
	shr.u32 	%r65, %r56, 31;
	add.s32 	%r66, %r56, %r65;
	shr.s32 	%r5, %r66, 1;
	setp.ge.s32 	%p2, %r4, %r5;
	or.pred  	%p3, %p1, %p2;
	@%p3 bra 	$L__BB0_23;
	setp.lt.s32 	%p4, %r55, 1;
	mov.b32 	%r233, 0;
	@%p4 bra 	$L__BB0_22;
	add.s32 	%r69, %r55, 15;
	shr.u32 	%r6, %r69, 4;
	shl.b32 	%r70, %r1, 7;
	mov.u32 	%r71, _ZZ10rmm_kernelPKiS0_PiiiiE2sA;
	add.s32 	%r7, %r71, %r70;
	shl.b32 	%r72, %r3, 2;
	add.s32 	%r8, %r7, %r72;
	mov.u32 	%r73, _ZZ10rmm_kernelPKiS0_PiiiiE2sB;
	add.s32 	%r74, %r73, %r70;
	shl.b32 	%r9, %r3, 3;
	add.s32 	%r10, %r74, %r9;
	cvta.to.global.u64 	%rd1, %rd3;
	cvta.to.global.u64 	%rd2, %rd4;
	mul.lo.s32 	%r75, %r2, %r55;
	shl.b32 	%r11, %r75, 1;
	mov.b32 	%r216, 0;
	mul.wide.u32 	%rd8, %r55, 4;
	mov.u32 	%r215, %r55;
	mov.u32 	%r233, %r216;
$L__BB0_3:
	min.s32 	%r76, %r215, 16;
	max.s32 	%r15, %r76, 1;
	and.b32  	%r16, %r15, 7;
	shl.b32 	%r17, %r216, 4;
	add.s32 	%r18, %r17, %r3;
	setp.ge.s32 	%p5, %r18, %r55;
	@%p5 bra 	$L__BB0_5;
	add.s32 	%r78, %r18, %r11;
	mul.wide.s32 	%rd6, %r78, 4;
	add.s64 	%rd7, %rd1, %rd6;
	ld.global.nc.u32 	%r79, [%rd7];
	st.shared.u32 	[%r8], %r79;
	add.s64 	%rd9, %rd7, %rd8;
	ld.global.nc.u32 	%r218, [%rd9];
	bra.uni 	$L__BB0_6;
$L__BB0_5:
	mov.b32 	%r218, 0;
	st.shared.u32 	[%r8], %r218;
$L__BB0_6:
	st.shared.u32 	[%r8+64], %r218;
	add.s32 	%r21, %r17, %r1;
	setp.ge.s32 	%p6, %r21, %r55;
	@%p6 bra 	$L__BB0_8;
	shl.b32 	%r81, %r4, 1;
	mad.lo.s32 	%r82, %r21, %r56, %r81;
	mul.wide.s32 	%rd10, %r82, 4;
	add.s64 	%rd11, %rd2, %rd10;
	ld.global.nc.u32 	%r83, [%rd11];
	st.shared.u32 	[%r10], %r83;
	ld.global.nc.u32 	%r219, [%rd11+4];
	bra.uni 	$L__BB0_9;
$L__BB0_8:
	mov.b32 	%r219, 0;
	st.shared.u32 	[%r10], %r219;
$L__BB0_9:
	st.shared.u32 	[%r10+4], %r219;
	bar.sync 	0;
	setp.le.s32 	%p7, %r55, %r17;
	@%p7 bra 	$L__BB0_21;
	setp.lt.s32 	%p8, %r215, 8;
	mov.b32 	%r228, 0;
	@%p8 bra 	$L__BB0_13;
	shl.b32 	%r86, %r1, 7;
	mov.u32 	%r87, _ZZ10rmm_kernelPKiS0_PiiiiE2sA;
	add.s32 	%r88, %r86, %r87;
	add.s32 	%r221, %r88, 64;
	mov.u32 	%r89, _ZZ10rmm_kernelPKiS0_PiiiiE2sB;
	add.s32 	%r90, %r9, %r89;
	add.s32 	%r220, %r90, 512;
	and.b32  	%r91, %r15, 24;
	neg.s32 	%r222, %r91;
$L__BB0_12:
	.pragma "nounroll";
	and.b32  	%r228, %r15, 24;
	ld.shared.u32 	%r92, [%r221+-64];
	ld.shared.u32 	%r93, [%r221];
	ld.shared.u32 	%r94, [%r220+-512];
	ld.shared.u32 	%r95, [%r220+-508];
	add.s32 	%r96, %r93, %r92;
	mad.lo.s32 	%r97, %r96, %r94, %r233;
	mad.lo.s32 	%r98, %r95, %r96, %r97;
	ld.shared.u32 	%r99, [%r221+-60];
	ld.shared.u32 	%r100, [%r221+4];
	ld.shared.u32 	%r101, [%r220+-384];
	ld.shared.u32 	%r102, [%r220+-380];
	add.s32 	%r103, %r100, %r99;
	mad.lo.s32 	%r104, %r103, %r101, %r98;
	mad.lo.s32 	%r105, %r102, %r103, %r104;
	ld.shared.u32 	%r106, [%r221+-56];
	ld.shared.u32 	%r107, [%r221+8];
	ld.shared.u32 	%r108, [%r220+-256];
	ld.shared.u32 	%r109, [%r220+-252];
	add.s32 	%r110, %r107, %r106;
	mad.lo.s32 	%r111, %r110, %r108, %r105;
	mad.lo.s32 	%r112, %r109, %r110, %r111;
	ld.shared.u32 	%r113, [%r221+-52];
	ld.shared.u32 	%r114, [%r221+12];
	ld.shared.u32 	%r115, [%r220+-128];
	ld.shared.u32 	%r116, [%r220+-124];
	add.s32 	%r117, %r114, %r113;
	mad.lo.s32 	%r118, %r117, %r115, %r112;
	mad.lo.s32 	%r119, %r116, %r117, %r118;
	ld.shared.u32 	%r120, [%r221+-48];
	ld.shared.u32 	%r121, [%r221+16];
	ld.shared.u32 	%r122, [%r220];
	ld.shared.u32 	%r123, [%r220+4];
	add.s32 	%r124, %r121, %r120;
	mad.lo.s32 	%r125, %r124, %r122, %r119;
	mad.lo.s32 	%r126, %r123, %r124, %r125;
	ld.shared.u32 	%r127, [%r221+-44];
	ld.shared.u32 	%r128, [%r221+20];
	ld.shared.u32 	%r129, [%r220+128];
	ld.shared.u32 	%r130, [%r220+132];
	add.s32 	%r131, %r128, %r127;
	mad.lo.s32 	%r132, %r131, %r129, %r126;
	mad.lo.s32 	%r133, %r130, %r131, %r132;
	ld.shared.u32 	%r134, [%r221+-40];
	ld.shared.u32 	%r135, [%r221+24];
	ld.shared.u32 	%r136, [%r220+256];
	ld.shared.u32 	%r137, [%r220+260];
	add.s32 	%r138, %r135, %r134;
	mad.lo.s32 	%r139, %r138, %r136, %r133;
	mad.lo.s32 	%r140, %r137, %r138, %r139;
	ld.shared.u32 	%r141, [%r221+-36];
	ld.shared.u32 	%r142, [%r221+28];
	ld.shared.u32 	%r143, [%r220+384];
	ld.shared.u32 	%r144, [%r220+388];
	add.s32 	%r145, %r142, %r141;
	mad.lo.s32 	%r146, %r145, %r143, %r140;
	mad.lo.s32 	%r233, %r144, %r145, %r146;
	add.s32 	%r222, %r222, 8;
	add.s32 	%r221, %r221, 32;
	add.s32 	%r220, %r220, 1024;
	setp.ne.s32 	%p9, %r222, 0;
	@%p9 bra 	$L__BB0_12;
$L__BB0_13:
	setp.eq.s32 	%p10, %r16, 0;
	@%p10 bra 	$L__BB0_21;
	setp.lt.u32 	%p11, %r16, 4;
	@%p11 bra 	$L__BB0_16;
	shl.b32 	%r148, %r228, 2;
	add.s32 	%r149, %r7, %r148;
	ld.shared.u32 	%r150, [%r149];
	ld.shared.u32 	%r151, [%r149+64];
	shl.b32 	%r152, %r228, 7;
	mov.u32 	%r153, _ZZ10rmm_kernelPKiS0_PiiiiE2sB;
	add.s32 	%r154, %r153, %r152;
	add.s32 	%r155, %r154, %r9;
	ld.shared.u32 	%r156, [%r155];
	ld.shared.u32 	%r157, [%r155+4];
	add.s32 	%r158, %r151, %r150;
	mad.lo.s32 	%r159, %r158, %r156, %r233;
	mad.lo.s32 	%r160, %r157, %r158, %r159;
	ld.shared.u32 	%r161, [%r149+4];
	ld.shared.u32 	%r162, [%r149+68];
	ld.shared.u32 	%r163, [%r155+128];
	ld.shared.u32 	%r164, [%r155+132];
	add.s32 	%r165, %r162, %r161;
	mad.lo.s32 	%r166, %r165, %r163, %r160;
	mad.lo.s32 	%r167, %r164, %r165, %r166;
	ld.shared.u32 	%r168, [%r149+8];
	ld.shared.u32 	%r169, [%r149+72];
	ld.shared.u32 	%r170, [%r155+256];
	ld.shared.u32 	%r171, [%r155+260];
	add.s32 	%r172, %r169, %r168;
	mad.lo.s32 	%r173, %r172, %r170, %r167;
	mad.lo.s32 	%r174, %r171, %r172, %r173;
	ld.shared.u32 	%r175, [%r149+12];
	ld.shared.u32 	%r176, [%r149+76];
	ld.shared.u32 	%r177, [%r155+384];
	ld.shared.u32 	%r178, [%r155+388];
	add.s32 	%r179, %r176, %r175;
	mad.lo.s32 	%r180, %r179, %r177, %r174;
	mad.lo.s32 	%r233, %r178, %r179, %r180;
	add.s32 	%r228, %r228, 4;
$L__BB0_16:
	and.b32  	%r44, %r15, 3;
	setp.eq.s32 	%p12, %r44, 0;
	@%p12 bra 	$L__BB0_21;
	setp.eq.s32 	%p13, %r44, 1;
	@%p13 bra 	$L__BB0_19;
	shl.b32 	%r182, %r228, 2;
	add.s32 	%r183, %r7, %r182;
	ld.shared.u32 	%r184, [%r183];
	ld.shared.u32 	%r185, [%r183+64];
	shl.b32 	%r186, %r228, 7;
	mov.u32 	%r187, _ZZ10rmm_kernelPKiS0_PiiiiE2sB;
	add.s32 	%r188, %r187, %r186;
	add.s32 	%r189, %r188, %r9;
	ld.shared.u32 	%r190, [%r189];
	ld.shared.u32 	%r191, [%r189+4];
	add.s32 	%r192, %r185, %r184;
	mad.lo.s32 	%r193, %r192, %r190, %r233;
	mad.lo.s32 	%r194, %r191, %r192, %r193;
	ld.shared.u32 	%r195, [%r183+4];
	ld.shared.u32 	%r196, [%r183+68];
	ld.shared.u32 	%r197, [%r189+128];
	ld.shared.u32 	%r198, [%r189+132];
	add.s32 	%r199, %r196, %r195;
	mad.lo.s32 	%r200, %r199, %r197, %r194;
	mad.lo.s32 	%r233, %r198, %r199, %r200;
	add.s32 	%r228, %r228, 2;
$L__BB0_19:
	and.b32  	%r201, %r15, 1;
	setp.eq.b32 	%p14, %r201, 1;
	not.pred 	%p15, %p14;
	@%p15 bra 	$L__BB0_21;
	shl.b32 	%r202, %r228, 2;
	add.s32 	%r203, %r7, %r202;
	ld.shared.u32 	%r204, [%r203];
	ld.shared.u32 	%r205, [%r203+64];
	shl.b32 	%r206, %r228, 7;
	mov.u32 	%r207, _ZZ10rmm_kernelPKiS0_PiiiiE2sB;
	add.s32 	%r208, %r207, %r206;
	add.s32 	%r209, %r208, %r9;
	ld.shared.u32 	%r210, [%r209];
	ld.shared.u32 	%r211, [%r209+4];
	add.s32 	%r212, %r205, %r204;
	mad.lo.s32 	%r213, %r212, %r210, %r233;
	mad.lo.s32 	%r233, %r211, %r212, %r213;
$L__BB0_21:
	bar.sync 	0;
	add.s32 	%r216, %r216, 1;
	add.s32 	%r215, %r215, -16;
	setp.ne.s32 	%p16, %r216, %r6;
	@%p16 bra 	$L__BB0_3;
$L__BB0_22:
	mad.lo.s32 	%r214, %r5, %r2, %r4;
	cvta.to.global.u64 	%rd12, %rd5;
	mul.wide.s32 	%rd13, %r214, 4;
	add.s64 	%rd14, %rd12, %rd13;
	st.global.u32 	[%rd14], %r233;
$L__BB0_23:
	ret;

}


// ===== COMPILED SASS (sm_100) =====

	.target	sm_100

	.elftype	@"ET_EXEC"


//--------------------- .note.nv.tkinfo           --------------------------
	.section	.note.nv.tkinfo,"",@"SHT_NOTE"
	.sectionflags	@"SHF_NOTE_NV_TKINFO"
	.tkinfo
        /*0018*/ 	.word	0x00000002
        /*0030*/ 	.string	""
        /*0030*/ 	.string	"ptxas"
        /*0030*/ 	.string	"Cuda compilation tools, release 13.0, V13.0.88"
        /*0030*/ 	.string	"Build cuda_13.0.r13.0/compiler.36424714_0"
        /*0030*/ 	.string	"-arch sm_100 -m 64 "



//--------------------- .note.nv.cuinfo           --------------------------
	.section	.note.nv.cuinfo,"",@"SHT_NOTE"
	.sectionflags	@"SHF_NOTE_NV_CUINFO"
        /*0018*/ 	.short	0x0002
        /*001a*/ 	.short	0x0064
        /*001c*/ 	.short	0x0082
	.zero		2


//--------------------- .nv.info                  --------------------------
	.section	.nv.info,"",@"SHT_CUDA_INFO"
	.align	4


	//----- nvinfo : EIATTR_REGCOUNT
	.align		4
        /*0000*/ 	.byte	0x04, 0x2f
        /*0002*/ 	.short	(.L_1 - .L_0)
	.align		4
.L_0:
        /*0004*/ 	.word	index@(_Z10rmm_kernelPKiS0_Piiii)
        /*0008*/ 	.word	0x00000022


	//----- nvinfo : EIATTR_FRAME_SIZE
	.align		4
.L_1:
        /*000c*/ 	.byte	0x04, 0x11
        /*000e*/ 	.short	(.L_3 - .L_2)
	.align		4
.L_2:
        /*0010*/ 	.word	index@(_Z10rmm_kernelPKiS0_Piiii)
        /*0014*/ 	.word	0x00000000


	//----- nvinfo : EIATTR_MIN_STACK_SIZE
	.align		4
.L_3:
        /*0018*/ 	.byte	0x04, 0x12
        /*001a*/ 	.short	(.L_5 - .L_4)
	.align		4
.L_4:
        /*001c*/ 	.word	index@(_Z10rmm_kernelPKiS0_Piiii)
        /*0020*/ 	.word	0x00000000
.L_5:


//--------------------- .nv.compat                --------------------------
	.section	.nv.compat,"",@"SHT_CUDA_COMPAT_INFO"
	.align	4
        /*0000*/ 	.byte	0x02, 0x09, 0x00, 0x00, 0x02, 0x02, 0x01, 0x00, 0x02, 0x05, 0x05, 0x00, 0x03, 0x07, 0x01, 0x01
        /*0010*/ 	.byte	0x02, 0x03, 0x00, 0x00, 0x02, 0x06, 0x01, 0x00, 0x04, 0x0b, 0x08, 0x00, 0x09, 0x00, 0x00, 0x00
        /*0020*/ 	.byte	0x00, 0x00, 0x00, 0x00


//--------------------- .nv.info._Z10rmm_kernelPKiS0_Piiii --------------------------
	.section	.nv.info._Z10rmm_kernelPKiS0_Piiii,"",@"SHT_CUDA_INFO"
	.sectionflags	@""
	.align	4


	//----- nvinfo : EIATTR_CUDA_API_VERSION
	.align		4
        /*0000*/ 	.byte	0x04, 0x37
        /*0002*/ 	.short	(.L_7 - .L_6)
.L_6:
        /*0004*/ 	.word	0x00000082


	//----- nvinfo : EIATTR_KPARAM_INFO
	.align		4
.L_7:
        /*0008*/ 	.byte	0x04, 0x17
        /*000a*/ 	.short	(.L_9 - .L_8)
.L_8:
        /*000c*/ 	.word	0x00000000
        /*0010*/ 	.short	0x0005
        /*0012*/ 	.short	0x0020
        /*0014*/ 	.byte	0x00, 0xf0, 0x11, 0x00


	//----- nvinfo : EIATTR_KPARAM_INFO
	.align		4
.L_9:
        /*0018*/ 	.byte	0x04, 0x17
        /*001a*/ 	.short	(.L_11 - .L_10)
.L_10:
        /*001c*/ 	.word	0x00000000
        /*0020*/ 	.short	0x0004
        /*0022*/ 	.short	0x001c
        /*0024*/ 	.byte	0x00, 0xf0, 0x11, 0x00


	//----- nvinfo : EIATTR_KPARAM_INFO
	.align		4
.L_11:
        /*0028*/ 	.byte	0x04, 0x17
        /*002a*/ 	.short	(.L_13 - .L_12)
.L_12:
        /*002c*/ 	.word	0x00000000
        /*0030*/ 	.short	0x0003
        /*0032*/ 	.short	0x0018
        /*0034*/ 	.byte	0x00, 0xf0, 0x11, 0x00


	//----- nvinfo : EIATTR_KPARAM_INFO
	.align		4
.L_13:
        /*0038*/ 	.byte	0x04, 0x17
        /*003a*/ 	.short	(.L_15 - .L_14)
.L_14:
        /*003c*/ 	.word	0x00000000
        /*0040*/ 	.short	0x0002
        /*0042*/ 	.short	0x0010
        /*0044*/ 	.byte	0x00, 0xf5, 0x21, 0x00


	//----- nvinfo : EIATTR_KPARAM_INFO
	.align		4
.L_15:
        /*0048*/ 	.byte	0x04, 0x17
        /*004a*/ 	.short	(.L_17 - .L_16)
.L_16:
        /*004c*/ 	.word	0x00000000
        /*0050*/ 	.short	0x0001
        /*0052*/ 	.short	0x0008
        /*0054*/ 	.byte	0x00, 0xf5, 0x21, 0x00


	//----- nvinfo : EIATTR_KPARAM_INFO
	.align		4
.L_17:
        /*0058*/ 	.byte	0x04, 0x17
        /*005a*/ 	.short	(.L_19 - .L_18)
.L_18:
        /*005c*/ 	.word	0x00000000
        /*0060*/ 	.short	0x0000
        /*0062*/ 	.short	0x0000
        /*0064*/ 	.byte	0x00, 0xf5, 0x21, 0x00


	//----- nvinfo : EIATTR_SPARSE_MMA_MASK
	.align		4
.L_19:
        /*0068*/ 	.byte	0x03, 0x50
        /*006a*/ 	.short	0x0000


	//----- nvinfo : EIATTR_MAXREG_COUNT
	.align		4
        /*006c*/ 	.byte	0x03, 0x1b
        /*006e*/ 	.short	0x00ff


	//----- nvinfo : EIATTR_NUM_BARRIERS
	.align		4
        /*0070*/ 	.byte	0x02, 0x4c
        /*0072*/ 	.byte	0x01
	.zero		1


	//----- nvinfo : EIATTR_MERCURY_ISA_VERSION
	.align		4
        /*0074*/ 	.byte	0x03, 0x5f
        /*0076*/ 	.short	0x0101


	//----- nvinfo : EIATTR_VRC_CTA_INIT_COUNT
	.align		4
        /*0078*/ 	.byte	0x02, 0x4a
	.zero		1
	.zero		1


	//----- nvinfo : EIATTR_EXIT_INSTR_OFFSETS
	.align		4
        /*007c*/ 	.byte	0x04, 0x1c
        /*007e*/ 	.short	(.L_21 - .L_20)


	//   ....[0]....
.L_20:
        /*0080*/ 	.word	0x000000f0


	//   ....[1]....
        /*0084*/ 	.word	0x00000ce0


	//----- nvinfo : EIATTR_CBANK_PARAM_SIZE
	.align		4
.L_21:
        /*0088*/ 	.byte	0x03, 0x19
        /*008a*/ 	.short	0x0024


	//----- nvinfo : EIATTR_PARAM_CBANK
	.align		4
        /*008c*/ 	.byte	0x04, 0x0a
        /*008e*/ 	.short	(.L_23 - .L_22)
	.align		4
.L_22:
        /*0090*/ 	.word	index@(.nv.constant0._Z10rmm_kernelPKiS0_Piiii)
        /*0094*/ 	.short	0x0380
        /*0096*/ 	.short	0x0024


	//----- nvinfo : EIATTR_SW_WAR
	.align		4
.L_23:
        /*0098*/ 	.byte	0x04, 0x36
        /*009a*/ 	.short	(.L_25 - .L_24)
.L_24:
        /*009c*/ 	.word	0x00000008
.L_25:


//--------------------- .nv.callgraph             --------------------------
	.section	.nv.callgraph,"",@"SHT_CUDA_CALLGRAPH"
	.align	4
	.sectionentsize	8
	.align		4
        /*0000*/ 	.word	0x00000000
	.align		4
        /*0004*/ 	.word	0xffffffff
	.align		4
        /*0008*/ 	.word	0x00000000
	.align		4
        /*000c*/ 	.word	0xfffffffe
	.align		4
        /*0010*/ 	.word	0x00000000
	.align		4
        /*0014*/ 	.word	0xfffffffd
	.align		4
        /*0018*/ 	.word	0x00000000
	.align		4
        /*001c*/ 	.word	0xfffffffc


//--------------------- .text._Z10rmm_kernelPKiS0_Piiii --------------------------
	.section	.text._Z10rmm_kernelPKiS0_Piiii,"ax",@progbits
	.align	128
        .global         _Z10rmm_kernelPKiS0_Piiii
        .type           _Z10rmm_kernelPKiS0_Piiii,@function
        .size           _Z10rmm_kernelPKiS0_Piiii,(.L_x_8 - _Z10rmm_kernelPKiS0_Piiii)
        .other          _Z10rmm_kernelPKiS0_Piiii,@"STO_CUDA_ENTRY STV_DEFAULT"
_Z10rmm_kernelPKiS0_Piiii:
.text._Z10rmm_kernelPKiS0_Piiii:
[----:B------:R-:W-:Y:S01]  /*0000*/  LDC R1, c[0x0][0x37c] ;  /* 0x0000df00ff017b82 */ /* 0x000fe20000000800 */
[----:B------:R-:W0:Y:S01]  /*0010*/  S2R R27, SR_CTAID.X ;  /* 0x00000000001b7919 */ /* 0x000e220000002500 */
[----:B------:R-:W1:Y:S01]  /*0020*/  LDCU UR5, c[0x0][0x3a0] ;  /* 0x00007400ff0577ac */ /* 0x000e620008000800 */
[----:B------:R-:W0:Y:S01]  /*0030*/  S2R R0, SR_TID.X ;  /* 0x0000000000007919 */ /* 0x000e220000002100 */
[----:B------:R-:W2:Y:S01]  /*0040*/  LDCU UR4, c[0x0][0x398] ;  /* 0x00007300ff0477ac */ /* 0x000ea20008000800 */
[----:B------:R-:W3:Y:S01]  /*0050*/  S2R R3, SR_CTAID.Y ;  /* 0x0000000000037919 */ /* 0x000ee20000002600 */
[----:B------:R-:W3:Y:S01]  /*0060*/  S2R R2, SR_TID.Y ;  /* 0x0000000000027919 */ /* 0x000ee20000002200 */
[----:B-1----:R-:W-:Y:S02]  /*0070*/  ULEA.HI UR5, UR5, UR5, URZ, 0x1 ;  /* 0x0000000505057291 */ /* 0x002fe4000f8f08ff */
[----:B--2---:R-:W-:Y:S02]  /*0080*/  ULEA.HI UR4, UR4, UR4, URZ, 0x1 ;  /* 0x0000000404047291 */ /* 0x004fe4000f8f08ff */
[----:B------:R-:W-:-:S02]  /*0090*/  USHF.R.S32.HI UR5, URZ, 0x1, UR5 ;  /* 0x00000001ff057899 */ /* 0x000fc40008011405 */
[----:B------:R-:W-:Y:S01]  /*00a0*/  USHF.R.S32.HI UR4, URZ, 0x1, UR4 ;  /* 0x00000001ff047899 */ /* 0x000fe20008011404 */
[----:B0-----:R-:W-:-:S04]  /*00b0*/  LEA R27, R27, R0, 0x4 ;  /* 0x000000001b1b7211 */ /* 0x001fc800078e20ff */
[----:B------:R-:W-:Y:S02]  /*00c0*/  ISETP.GE.AND P0, PT, R27, UR5, PT ;  /* 0x000000051b007c0c */ /* 0x000fe4000bf06270 */
[----:B---3--:R-:W-:-:S04]  /*00d0*/  LEA R28, R3, R2, 0x4 ;  /* 0x00000002031c7211 */ /* 0x008fc800078e20ff */
[----:B------:R-:W-:-:S13]  /*00e0*/  ISETP.GE.OR P0, PT, R28, UR4, P0 ;  /* 0x000000041c007c0c */ /* 0x000fda0008706670 */
[----:B------:R-:W-:Y:S05]  /*00f0*/  @P0 EXIT ;  /* 0x000000000000094d */ /* 0x000fea0003800000 */
[----:B------:R-:W0:Y:S01]  /*0100*/  LDCU UR10, c[0x0][0x39c] ;  /* 0x00007380ff0a77ac */ /* 0x000e220008000800 */
[----:B------:R-:W-:Y:S01]  /*0110*/  IMAD.MOV.U32 R31, RZ, RZ, RZ ;  /* 0x000000ffff1f7224 */ /* 0x000fe200078e00ff */
[----:B------:R-:W1:Y:S01]  /*0120*/  LDCU.64 UR14, c[0x0][0x358] ;  /* 0x00006b00ff0e77ac */ /* 0x000e620008000a00 */
[----:B0-----:R-:W-:-:S09]  /*0130*/  UISETP.GE.AND UP0, UPT, UR10, 0x1, UPT ;  /* 0x000000010a00788c */ /* 0x001fd2000bf06270 */
[----:B-1----:R-:W-:Y:S05]  /*0140*/  BRA.U !UP0, `(.L_x_0) ;  /* 0x0000000908d47547 */ /* 0x002fea000b800000 */
[----:B------:R-:W0:Y:S01]  /*0150*/  S2UR UR9, SR_CgaCtaId ;  /* 0x00000000000979c3 */ /* 0x000e220000008800 */
[----:B------:R-:W-:Y:S01]  /*0160*/  UMOV UR6, 0x400 ;  /* 0x0000040000067882 */ /* 0x000fe20000000000 */
[----:B------:R-:W-:Y:S01]  /*0170*/  UIADD3 UR4, UPT, UPT, UR10, 0xf, URZ ;  /* 0x0000000f0a047890 */ /* 0x000fe2000fffe0ff */
[----:B------:R-:W-:Y:S01]  /*0180*/  HFMA2 R31, -RZ, RZ, 0, 0 ;  /* 0x00000000ff1f7431 */ /* 0x000fe200000001ff */
[----:B------:R-:W-:Y:S01]  /*0190*/  UIADD3 UR8, UPT, UPT, UR6, 0x800, URZ ;  /* 0x0000080006087890 */ /* 0x000fe2000fffe0ff */
[----:B------:R-:W-:Y:S01]  /*01a0*/  IMAD R20, R28, UR10, RZ ;  /* 0x0000000a1c147c24 */ /* 0x000fe2000f8e02ff */
[----:B------:R-:W1:Y:S02]  /*01b0*/  LDCU UR11, c[0x0][0x39c] ;  /* 0x00007380ff0b77ac */ /* 0x000e640008000800 */
[----:B0-----:R-:W-:Y:S02]  /*01c0*/  ULEA UR8, UR9, UR8, 0x18 ;  /* 0x0000000809087291 */ /* 0x001fe4000f8ec0ff */
[----:B------:R-:W-:-:S02]  /*01d0*/  ULEA UR7, UR9, UR6, 0x18 ;  /* 0x0000000609077291 */ /* 0x000fc4000f8ec0ff */
[----:B------:R-:W-:Y:S02]  /*01e0*/  USHF.R.U32.HI UR6, URZ, 0x4, UR4 ;  /* 0x00000004ff067899 */ /* 0x000fe40008011604 */
[C---:B------:R-:W-:Y:S01]  /*01f0*/  LEA R5, R2.reuse, UR8, 0x7 ;  /* 0x0000000802057c11 */ /* 0x040fe2000f8e38ff */
[----:B------:R-:W-:Y:S01]  /*0200*/  UMOV UR4, URZ ;  /* 0x000000ff00047c82 */ /* 0x000fe20008000000 */
[----:B------:R-:W-:-:S03]  /*0210*/  LEA R3, R2, UR7, 0x7 ;  /* 0x0000000702037c11 */ /* 0x000fc6000f8e38ff */
[C---:B------:R-:W-:Y:S01]  /*0220*/  IMAD R26, R0.reuse, 0x8, R5 ;  /* 0x00000008001a7824 */ /* 0x040fe200078e0205 */
[----:B-1----:R-:W-:-:S07]  /*0230*/  LEA R21, R0, R3, 0x2 ;  /* 0x0000000300157211 */ /* 0x002fce00078e10ff */
.L_x_6:
[----:B0-----:R-:W0:Y:S01]  /*0240*/  LDC R11, c[0x0][0x39c] ;  /* 0x0000e700ff0b7b82 */ /* 0x001e220000000800 */
[----:B------:R-:W-:-:S06]  /*0250*/  USHF.L.U32 UR7, UR4, 0x4, URZ ;  /* 0x0000000404077899 */ /* 0x000fcc00080006ff */
[----:B------:R-:W-:Y:S02]  /*0260*/  IADD3 R9, PT, PT, R0, UR7, RZ ;  /* 0x0000000700097c10 */ /* 0x000fe4000fffe0ff */
[----:B------:R-:W-:Y:S02]  /*0270*/  IADD3 R13, PT, PT, R2, UR7, RZ ;  /* 0x00000007020d7c10 */ /* 0x000fe4000fffe0ff */
[-C--:B0-----:R-:W-:Y:S02]  /*0280*/  ISETP.GE.AND P0, PT, R9, R11.reuse, PT ;  /* 0x0000000b0900720c */ /* 0x081fe40003f06270 */
[----:B------:R-:W-:-:S11]  /*0290*/  ISETP.GE.AND P1, PT, R13, R11, PT ;  /* 0x0000000b0d00720c */ /* 0x000fd60003f26270 */
[----:B------:R-:W0:Y:S01]  /*02a0*/  @!P0 LDC.64 R6, c[0x0][0x380] ;  /* 0x0000e000ff068b82 */ /* 0x000e220000000a00 */
[----:B------:R-:W-:Y:S01]  /*02b0*/  @!P0 IMAD R9, R20, 0x2, R9 ;  /* 0x0000000214098824 */ /* 0x000fe200078e0209 */
[----:B------:R-:W-:-:S06]  /*02c0*/  @!P1 SHF.L.U32 R8, R27, 0x1, RZ ;  /* 0x000000011b089819 */ /* 0x000fcc00000006ff */
[----:B------:R-:W1:Y:S08]  /*02d0*/  @!P1 LDC R10, c[0x0][0x3a0] ;  /* 0x0000e800ff0a9b82 */ /* 0x000e700000000800 */
[----:B------:R-:W2:Y:S01]  /*02e0*/  @!P1 LDC.64 R4, c[0x0][0x388] ;  /* 0x0000e200ff049b82 */ /* 0x000ea20000000a00 */
[----:B0-----:R-:W-:-:S04]  /*02f0*/  @!P0 IMAD.WIDE R6, R9, 0x4, R6 ;  /* 0x0000000409068825 */ /* 0x001fc800078e0206 */
[----:B-1----:R-:W-:Y:S02]  /*0300*/  @!P1 IMAD R13, R13, R10, R8 ;  /* 0x0000000a0d0d9224 */ /* 0x002fe400078e0208 */
[----:B------:R-:W-:Y:S02]  /*0310*/  @!P0 IMAD.WIDE.U32 R8, R11, 0x4, R6 ;  /* 0x000000040b088825 */ /* 0x000fe400078e0006 */
[----:B------:R-:W3:Y:S04]  /*0320*/  @!P0 LDG.E.CONSTANT R6, desc[UR14][R6.64] ;  /* 0x0000000e06068981 */ /* 0x000ee8000c1e9900 */
[----:B------:R-:W4:Y:S01]  /*0330*/  @!P0 LDG.E.CONSTANT R10, desc[UR14][R8.64] ;  /* 0x0000000e080a8981 */ /* 0x000f22000c1e9900 */
[----:B--2---:R-:W-:-:S05]  /*0340*/  @!P1 IMAD.WIDE R4, R13, 0x4, R4 ;  /* 0x000000040d049825 */ /* 0x004fca00078e0204 */
[----:B------:R-:W2:Y:S04]  /*0350*/  @!P1 LDG.E.CONSTANT R15, desc[UR14][R4.64+0x4] ;  /* 0x0000040e040f9981 */ /* 0x000ea8000c1e9900 */
[----:B------:R-:W5:Y:S01]  /*0360*/  @!P1 LDG.E.CONSTANT R13, desc[UR14][R4.64] ;  /* 0x0000000e040d9981 */ /* 0x000f62000c1e9900 */
[----:B------:R-:W-:-:S04]  /*0370*/  UIADD3 UR4, UPT, UPT, UR4, 0x1, URZ ;  /* 0x0000000104047890 */ /* 0x000fc8000fffe0ff */
[----:B------:R-:W-:Y:S01]  /*0380*/  UISETP.NE.AND UP0, UPT, UR4, UR6, UPT ;  /* 0x000000060400728c */ /* 0x000fe2000bf05270 */
[----:B---3--:R0:W-:Y:S01]  /*0390*/  @!P0 STS [R21], R6 ;  /* 0x0000000615008388 */ /* 0x0081e20000000800 */
[----:B------:R-:W-:-:S03]  /*03a0*/  @P0 MOV R10, RZ ;  /* 0x000000ff000a0202 */ /* 0x000fc60000000f00 */
[----:B------:R0:W-:Y:S01]  /*03b0*/  @P0 STS [R21], RZ ;  /* 0x000000ff15000388 */ /* 0x0001e20000000800 */
[----:B------:R-:W-:Y:S01]  /*03c0*/  ISETP.LE.AND P0, PT, R11, UR7, PT ;  /* 0x000000070b007c0c */ /* 0x000fe2000bf03270 */
[----:B------:R-:W-:Y:S02]  /*03d0*/  @P1 IMAD.MOV.U32 R15, RZ, RZ, RZ ;  /* 0x000000ffff0f1224 */ /* 0x000fe400078e00ff */
[----:B----4-:R0:W-:Y:S04]  /*03e0*/  STS [R21+0x40], R10 ;  /* 0x0000400a15007388 */ /* 0x0101e80000000800 */
[----:B-----5:R0:W-:Y:S04]  /*03f0*/  @!P1 STS [R26], R13 ;  /* 0x0000000d1a009388 */ /* 0x0201e80000000800 */
[----:B--2---:R0:W-:Y:S04]  /*0400*/  STS [R26+0x4], R15 ;  /* 0x0000040f1a007388 */ /* 0x0041e80000000800 */
[----:B------:R0:W-:Y:S01]  /*0410*/  @P1 STS [R26], RZ ;  /* 0x000000ff1a001388 */ /* 0x0001e20000000800 */
[----:B------:R-:W-:Y:S06]  /*0420*/  BAR.SYNC.DEFER_BLOCKING 0x0 ;  /* 0x0000000000007b1d */ /* 0x000fec0000010000 */
[----:B------:R-:W-:Y:S05]  /*0430*/  @P0 BRA `(.L_x_1) ;  /* 0x00000008000c0947 */ /* 0x000fea0003800000 */
[----:B------:R-:W-:Y:S01]  /*0440*/  UISETP.LT.AND UP1, UPT, UR11, 0x10, UPT ;  /* 0x000000100b00788c */ /* 0x000fe2000bf21270 */
[----:B------:R-:W-:-:S03]  /*0450*/  HFMA2 R22, -RZ, RZ, 0, 0 ;  /* 0x00000000ff167431 */ /* 0x000fc600000001ff */
[----:B------:R-:W-:-:S04]  /*0460*/  USEL UR7, UR11, 0x10, UP1 ;  /* 0x000000100b077887 */ /* 0x000fc80008800000 */
[----:B------:R-:W-:-:S04]  /*0470*/  UISETP.LT.AND UP1, UPT, UR7, 0x1, UPT ;  /* 0x000000010700788c */ /* 0x000fc8000bf21270 */
[----:B------:R-:W-:Y:S02]  /*0480*/  USEL UR7, UR7, 0x1, !UP1 ;  /* 0x0000000107077887 */ /* 0x000fe4000c800000 */
[----:B------:R-:W-:-:S09]  /*0490*/  UISETP.GE.AND UP1, UPT, UR11, 0x8, UPT ;  /* 0x000000080b00788c */ /* 0x000fd2000bf26270 */
[----:B------:R-:W-:Y:S05]  /*04a0*/  BRA.U !UP1, `(.L_x_2) ;  /* 0x0000000109d47547 */ /* 0x000fea000b800000 */
[----:B------:R-:W1:Y:S01]  /*04b0*/  S2UR UR9, SR_CgaCtaId ;  /* 0x00000000000979c3 */ /* 0x000e620000008800 */
[----:B------:R-:W-:Y:S01]  /*04c0*/  UMOV UR8, 0x400 ;  /* 0x0000040000087882 */ /* 0x000fe20000000000 */
[----:B------:R-:W-:Y:S02]  /*04d0*/  ULOP3.LUT UR12, UR7, 0x18, URZ, 0xc0, !UPT ;  /* 0x00000018070c7892 */ /* 0x000fe4000f8ec0ff */
[----:B------:R-:W-:Y:S02]  /*04e0*/  UIADD3 UR10, UPT, UPT, UR8, 0x800, URZ ;  /* 0x00000800080a7890 */ /* 0x000fe4000fffe0ff */
[----:B-1----:R-:W-:Y:S02]  /*04f0*/  ULEA UR8, UR9, UR8, 0x18 ;  /* 0x0000000809087291 */ /* 0x002fe4000f8ec0ff */
[----:B------:R-:W-:Y:S02]  /*0500*/  ULEA UR10, UR9, UR10, 0x18 ;  /* 0x0000000a090a7291 */ /* 0x000fe4000f8ec0ff */
[----:B------:R-:W-:-:S02]  /*0510*/  UIADD3 UR9, UPT, UPT, -UR12, URZ, URZ ;  /* 0x000000ff0c097290 */ /* 0x000fc4000fffe1ff */
[----:B------:R-:W-:Y:S02]  /*0520*/  LEA R3, R2, UR8, 0x7 ;  /* 0x0000000802037c11 */ /* 0x000fe4000f8e38ff */
[----:B------:R-:W-:Y:S02]  /*0530*/  LEA R29, R0, UR10, 0x3 ;  /* 0x0000000a001d7c11 */ /* 0x000fe4000f8e18ff */
[----:B------:R-:W-:Y:S02]  /*0540*/  IADD3 R30, PT, PT, R3, 0x40, RZ ;  /* 0x00000040031e7810 */ /* 0x000fe40007ffe0ff */
[----:B------:R-:W-:-:S07]  /*0550*/  IADD3 R29, PT, PT, R29, 0x200, RZ ;  /* 0x000002001d1d7810 */ /* 0x000fce0007ffe0ff */
.L_x_3:
[----:B0-----:R-:W-:Y:S01]  /*0560*/  LDS.128 R4, [R30+-0x40] ;  /* 0xffffc0001e047984 */ /* 0x001fe20000000c00 */
[----:B------:R-:W-:-:S03]  /*0570*/  UIADD3 UR9, UPT, UPT, UR9, 0x8, URZ ;  /* 0x0000000809097890 */ /* 0x000fc6000fffe0ff */
[----:B------:R-:W0:Y:S01]  /*0580*/  LDS.128 R8, [R30] ;  /* 0x000000001e087984 */ /* 0x000e220000000c00 */
[----:B------:R-:W-:-:S03]  /*0590*/  UISETP.NE.AND UP1, UPT, UR9, URZ, UPT ;  /* 0x000000ff0900728c */ /* 0x000fc6000bf25270 */
[----:B------:R-:W1:Y:S04]  /*05a0*/  LDS.64 R12, [R29+-0x200] ;  /* 0xfffe00001d0c7984 */ /* 0x000e680000000a00 */
[----:B------:R-:W2:Y:S04]  /*05b0*/  LDS.64 R14, [R29+-0x180] ;  /* 0xfffe80001d0e7984 */ /* 0x000ea80000000a00 */
[----:B------:R-:W3:Y:S04]  /*05c0*/  LDS.64 R22, [R29+-0x100] ;  /* 0xffff00001d167984 */ /* 0x000ee80000000a00 */
[----:B------:R-:W4:Y:S04]  /*05d0*/  LDS.64 R24, [R29+-0x80] ;  /* 0xffff80001d187984 */ /* 0x000f280000000a00 */
[----:B------:R-:W-:Y:S01]  /*05e0*/  LDS.128 R16, [R30+0x10] ;  /* 0x000010001e107984 */ /* 0x000fe20000000c00 */
[----:B0-----:R-:W-:Y:S01]  /*05f0*/  IMAD.IADD R4, R4, 0x1, R8 ;  /* 0x0000000104047824 */ /* 0x001fe200078e0208 */
[----:B------:R-:W-:-:S02]  /*0600*/  IADD3 R8, PT, PT, R5, R9, RZ ;  /* 0x0000000905087210 */ /* 0x000fc40007ffe0ff */
[----:B------:R-:W-:Y:S01]  /*0610*/  IADD3 R6, PT, PT, R6, R10, RZ ;  /* 0x0000000a06067210 */ /* 0x000fe20007ffe0ff */
[----:B-1----:R-:W-:-:S04]  /*0620*/  IMAD R12, R12, R4, R31 ;  /* 0x000000040c0c7224 */ /* 0x002fc800078e021f */
[----:B------:R-:W-:-:S04]  /*0630*/  IMAD R13, R4, R13, R12 ;  /* 0x0000000d040d7224 */ /* 0x000fc800078e020c */
[----:B--2---:R-:W-:-:S04]  /*0640*/  IMAD R13, R14, R8, R13 ;  /* 0x000000080e0d7224 */ /* 0x004fc800078e020d */
[----:B------:R-:W-:Y:S01]  /*0650*/  IMAD R5, R8, R15, R13 ;  /* 0x0000000f08057224 */ /* 0x000fe200078e020d */
[----:B------:R-:W-:Y:S01]  /*0660*/  IADD3 R8, PT, PT, R7, R11, RZ ;  /* 0x0000000b07087210 */ /* 0x000fe20007ffe0ff */
[----:B------:R0:W1:Y:S02]  /*0670*/  LDS.128 R12, [R30+-0x30] ;  /* 0xffffd0001e0c7984 */ /* 0x0000640000000c00 */
[----:B---3--:R-:W-:Y:S02]  /*0680*/  IMAD R5, R22, R6, R5 ;  /* 0x0000000616057224 */ /* 0x008fe400078e0205 */
[----:B------:R-:W-:Y:S02]  /*0690*/  LDS.64 R10, [R29+0x180] ;  /* 0x000180001d0a7984 */ /* 0x000fe40000000a00 */
[----:B------:R-:W-:Y:S02]  /*06a0*/  IMAD R23, R6, R23, R5 ;  /* 0x0000001706177224 */ /* 0x000fe400078e0205 */
[----:B------:R-:W2:Y:S01]  /*06b0*/  LDS.64 R4, [R29] ;  /* 0x000000001d047984 */ /* 0x000ea20000000a00 */
[----:B0-----:R-:W-:-:S02]  /*06c0*/  VIADD R30, R30, 0x20 ;  /* 0x000000201e1e7836 */ /* 0x001fc40000000000 */
[----:B----4-:R-:W-:Y:S01]  /*06d0*/  IMAD R23, R24, R8, R23 ;  /* 0x0000000818177224 */ /* 0x010fe200078e0217 */
[----:B------:R-:W0:Y:S03]  /*06e0*/  LDS.64 R6, [R29+0x80] ;  /* 0x000080001d067984 */ /* 0x000e260000000a00 */
[----:B------:R-:W-:Y:S02]  /*06f0*/  IMAD R23, R8, R25, R23 ;  /* 0x0000001908177224 */ /* 0x000fe400078e0217 */
[----:B------:R3:W4:Y:S02]  /*0700*/  LDS.64 R8, [R29+0x100] ;  /* 0x000100001d087984 */ /* 0x0007240000000a00 */
[----:B---3--:R-:W-:Y:S01]  /*0710*/  IADD3 R29, PT, PT, R29, 0x400, RZ ;  /* 0x000004001d1d7810 */ /* 0x008fe20007ffe0ff */
[----:B-1----:R-:W-:Y:S01]  /*0720*/  IMAD.IADD R12, R12, 0x1, R16 ;  /* 0x000000010c0c7824 */ /* 0x002fe200078e0210 */
[----:B------:R-:W-:-:S02]  /*0730*/  IADD3 R16, PT, PT, R13, R17, RZ ;  /* 0x000000110d107210 */ /* 0x000fc40007ffe0ff */
[----:B------:R-:W-:Y:S01]  /*0740*/  IADD3 R14, PT, PT, R14, R18, RZ ;  /* 0x000000120e0e7210 */ /* 0x000fe20007ffe0ff */
[----:B--2---:R-:W-:-:S04]  /*0750*/  IMAD R4, R4, R12, R23 ;  /* 0x0000000c04047224 */ /* 0x004fc800078e0217 */
[----:B------:R-:W-:Y:S01]  /*0760*/  IMAD R5, R12, R5, R4 ;  /* 0x000000050c057224 */ /* 0x000fe200078e0204 */
[----:B------:R-:W-:-:S03]  /*0770*/  IADD3 R4, PT, PT, R15, R19, RZ ;  /* 0x000000130f047210 */ /* 0x000fc60007ffe0ff */
[----:B0-----:R-:W-:-:S04]  /*0780*/  IMAD R5, R6, R16, R5 ;  /* 0x0000001006057224 */ /* 0x001fc800078e0205 */
[----:B------:R-:W-:-:S04]  /*0790*/  IMAD R5, R16, R7, R5 ;  /* 0x0000000710057224 */ /* 0x000fc800078e0205 */
[----:B----4-:R-:W-:-:S04]  /*07a0*/  IMAD R5, R8, R14, R5 ;  /* 0x0000000e08057224 */ /* 0x010fc800078e0205 */
[----:B------:R-:W-:-:S04]  /*07b0*/  IMAD R5, R14, R9, R5 ;  /* 0x000000090e057224 */ /* 0x000fc800078e0205 */
[----:B------:R-:W-:-:S04]  /*07c0*/  IMAD R5, R10, R4, R5 ;  /* 0x000000040a057224 */ /* 0x000fc800078e0205 */
[----:B------:R-:W-:Y:S01]  /*07d0*/  IMAD R31, R4, R11, R5 ;  /* 0x0000000b041f7224 */ /* 0x000fe200078e0205 */
[----:B------:R-:W-:Y:S06]  /*07e0*/  BRA.U UP1, `(.L_x_3) ;  /* 0xfffffffd015c7547 */ /* 0x000fec000b83ffff */
[----:B------:R-:W-:-:S07]  /*07f0*/  MOV R22, UR12 ;  /* 0x0000000c00167c02 */ /* 0x000fce0008000f00 */
.L_x_2:
[----:B------:R-:W-:-:S04]  /*0800*/  ULOP3.LUT UR9, UR7, 0x7, URZ, 0xc0, !UPT ;  /* 0x0000000707097892 */ /* 0x000fc8000f8ec0ff */
[----:B------:R-:W-:-:S09]  /*0810*/  UISETP.NE.AND UP1, UPT, UR9, URZ, UPT ;  /* 0x000000ff0900728c */ /* 0x000fd2000bf25270 */
[----:B------:R-:W-:Y:S05]  /*0820*/  BRA.U !UP1, `(.L_x_1) ;  /* 0x0000000509107547 */ /* 0x000fea000b800000 */
[----:B------:R-:W-:Y:S02]  /*0830*/  UISETP.GE.U32.AND UP1, UPT, UR9, 0x4, UPT ;  /* 0x000000040900788c */ /* 0x000fe4000bf26070 */
[----:B------:R-:W-:-:S07]  /*0840*/  ULOP3.LUT UP2, UR8, UR7, 0x3, URZ, 0xc0, !UPT ;  /* 0x0000000307087892 */ /* 0x000fce000f84c0ff */
[----:B------:R-:W-:Y:S05]  /*0850*/  BRA.U !UP1, `(.L_x_4) ;  /* 0x0000000109707547 */ /* 0x000fea000b800000 */
[----:B------:R-:W1:Y:S01]  /*0860*/  S2R R5, SR_CgaCtaId ;  /* 0x0000000000057919 */ /* 0x000e620000008800 */
[----:B------:R-:W-:Y:S01]  /*0870*/  MOV R4, 0x400 ;  /* 0x0000040000047802 */ /* 0x000fe20000000f00 */
[----:B------:R-:W-:-:S03]  /*0880*/  IMAD R23, R22, 0x4, R3 ;  /* 0x0000000416177824 */ /* 0x000fc600078e0203 */
[----:B------:R-:W-:Y:S02]  /*0890*/  IADD3 R4, PT, PT, R4, 0x800, RZ ;  /* 0x0000080004047810 */ /* 0x000fe40007ffe0ff */
[----:B0-----:R-:W-:Y:S04]  /*08a0*/  LDS.64 R6, [R23+0x40] ;  /* 0x0000400017067984 */ /* 0x001fe80000000a00 */
[----:B------:R-:W-:Y:S04]  /*08b0*/  LDS.64 R12, [R23+0x8] ;  /* 0x00000800170c7984 */ /* 0x000fe80000000a00 */
[----:B------:R-:W0:Y:S01]  /*08c0*/  LDS.64 R14, [R23+0x48] ;  /* 0x00004800170e7984 */ /* 0x000e220000000a00 */
[----:B-1----:R-:W-:-:S04]  /*08d0*/  LEA R5, R5, R4, 0x18 ;  /* 0x0000000405057211 */ /* 0x002fc800078ec0ff */
[C---:B------:R-:W-:Y:S02]  /*08e0*/  LEA R9, R22.reuse, R5, 0x7 ;  /* 0x0000000516097211 */ /* 0x040fe400078e38ff */
[----:B------:R-:W1:Y:S01]  /*08f0*/  LDS.64 R4, [R23] ;  /* 0x0000000017047984 */ /* 0x000e620000000a00 */
[----:B------:R-:W-:Y:S02]  /*0900*/  IADD3 R22, PT, PT, R22, 0x4, RZ ;  /* 0x0000000416167810 */ /* 0x000fe40007ffe0ff */
[----:B------:R-:W-:-:S05]  /*0910*/  LEA R24, R0, R9, 0x3 ;  /* 0x0000000900187211 */ /* 0x000fca00078e18ff */
[----:B------:R-:W2:Y:S04]  /*0920*/  LDS.64 R8, [R24] ;  /* 0x0000000018087984 */ /* 0x000ea80000000a00 */
[----:B------:R-:W3:Y:S04]  /*0930*/  LDS.64 R10, [R24+0x80] ;  /* 0x00008000180a7984 */ /* 0x000ee80000000a00 */
[----:B------:R-:W4:Y:S01]  /*0940*/  LDS.64 R16, [R24+0x100] ;  /* 0x0001000018107984 */ /* 0x000f220000000a00 */
[----:B0-----:R-:W-:-:S03]  /*0950*/  IADD3 R12, PT, PT, R12, R14, RZ ;  /* 0x0000000e0c0c7210 */ /* 0x001fc60007ffe0ff */
[----:B------:R-:W0:Y:S01]  /*0960*/  LDS.64 R18, [R24+0x180] ;  /* 0x0001800018127984 */ /* 0x000e220000000a00 */
[----:B-1----:R-:W-:Y:S01]  /*0970*/  IADD3 R4, PT, PT, R4, R6, RZ ;  /* 0x0000000604047210 */ /* 0x002fe20007ffe0ff */
[----:B------:R-:W-:-:S04]  /*0980*/  IMAD.IADD R6, R5, 0x1, R7 ;  /* 0x0000000105067824 */ /* 0x000fc800078e0207 */
[----:B--2---:R-:W-:-:S04]  /*0990*/  IMAD R8, R8, R4, R31 ;  /* 0x0000000408087224 */ /* 0x004fc800078e021f */
[----:B------:R-:W-:Y:S01]  /*09a0*/  IMAD R9, R4, R9, R8 ;  /* 0x0000000904097224 */ /* 0x000fe200078e0208 */
[----:B------:R-:W-:-:S03]  /*09b0*/  IADD3 R4, PT, PT, R13, R15, RZ ;  /* 0x0000000f0d047210 */ /* 0x000fc60007ffe0ff */
[----:B---3--:R-:W-:-:S04]  /*09c0*/  IMAD R9, R10, R6, R9 ;  /* 0x000000060a097224 */ /* 0x008fc800078e0209 */
[----:B------:R-:W-:-:S04]  /*09d0*/  IMAD R9, R6, R11, R9 ;  /* 0x0000000b06097224 */ /* 0x000fc800078e0209 */
[----:B----4-:R-:W-:-:S04]  /*09e0*/  IMAD R9, R16, R12, R9 ;  /* 0x0000000c10097224 */ /* 0x010fc800078e0209 */
[----:B------:R-:W-:-:S04]  /*09f0*/  IMAD R9, R12, R17, R9 ;  /* 0x000000110c097224 */ /* 0x000fc800078e0209 */
[----:B0-----:R-:W-:-:S04]  /*0a00*/  IMAD R9, R18, R4, R9 ;  /* 0x0000000412097224 */ /* 0x001fc800078e0209 */
[----:B------:R-:W-:-:S07]  /*0a10*/  IMAD R31, R4, R19, R9 ;  /* 0x00000013041f7224 */ /* 0x000fce00078e0209 */
.L_x_4:
[----:B------:R-:W-:Y:S05]  /*0a20*/  BRA.U !UP2, `(.L_x_1) ;  /* 0x000000010a907547 */ /* 0x000fea000b800000 */
[----:B------:R-:W-:Y:S02]  /*0a30*/  UISETP.NE.AND UP1, UPT, UR8, 0x1, UPT ;  /* 0x000000010800788c */ /* 0x000fe4000bf25270 */
[----:B------:R-:W-:-:S04]  /*0a40*/  ULOP3.LUT UR7, UR7, 0x1, URZ, 0xc0, !UPT ;  /* 0x0000000107077892 */ /* 0x000fc8000f8ec0ff */
[----:B------:R-:W-:-:S03]  /*0a50*/  UISETP.NE.U32.AND UP2, UPT, UR7, 0x1, UPT ;  /* 0x000000010700788c */ /* 0x000fc6000bf45070 */
[----:B------:R-:W-:Y:S08]  /*0a60*/  BRA.U !UP1, `(.L_x_5) ;  /* 0x0000000109487547 */ /* 0x000ff0000b800000 */
[----:B------:R-:W1:Y:S01]  /*0a70*/  S2R R5, SR_CgaCtaId ;  /* 0x0000000000057919 */ /* 0x000e620000008800 */
[----:B------:R-:W-:Y:S02]  /*0a80*/  MOV R4, 0x400 ;  /* 0x0000040000047802 */ /* 0x000fe40000000f00 */
[----:B------:R-:W-:-:S03]  /*0a90*/  LEA R12, R22, R3, 0x2 ;  /* 0x00000003160c7211 */ /* 0x000fc600078e10ff */
[----:B------:R-:W-:Y:S02]  /*0aa0*/  VIADD R4, R4, 0x800 ;  /* 0x0000080004047836 */ /* 0x000fe40000000000 */
[----:B0-----:R-:W-:Y:S03]  /*0ab0*/  LDS.64 R6, [R12+0x40] ;  /* 0x000040000c067984 */ /* 0x001fe60000000a00 */
[----:B-1----:R-:W-:-:S04]  /*0ac0*/  LEA R5, R5, R4, 0x18 ;  /* 0x0000000405057211 */ /* 0x002fc800078ec0ff */
[C---:B------:R-:W-:Y:S02]  /*0ad0*/  LEA R9, R22.reuse, R5, 0x7 ;  /* 0x0000000516097211 */ /* 0x040fe400078e38ff */
[----:B------:R-:W0:Y:S01]  /*0ae0*/  LDS.64 R4, [R12] ;  /* 0x000000000c047984 */ /* 0x000e220000000a00 */
[----:B------:R-:W-:Y:S02]  /*0af0*/  IADD3 R22, PT, PT, R22, 0x2, RZ ;  /* 0x0000000216167810 */ /* 0x000fe40007ffe0ff */
[----:B------:R-:W-:-:S05]  /*0b00*/  LEA R13, R0, R9, 0x3 ;  /* 0x00000009000d7211 */ /* 0x000fca00078e18ff */
[----:B------:R-:W1:Y:S04]  /*0b10*/  LDS.64 R8, [R13] ;  /* 0x000000000d087984 */ /* 0x000e680000000a00 */
[----:B------:R-:W2:Y:S01]  /*0b20*/  LDS.64 R10, [R13+0x80] ;  /* 0x000080000d0a7984 */ /* 0x000ea20000000a00 */
[----:B0-----:R-:W-:Y:S01]  /*0b30*/  IMAD.IADD R4, R4, 0x1, R6 ;  /* 0x0000000104047824 */ /* 0x001fe200078e0206 */
[----:B------:R-:W-:-:S03]  /*0b40*/  IADD3 R6, PT, PT, R5, R7, RZ ;  /* 0x0000000705067210 */ /* 0x000fc60007ffe0ff */
[----:B-1----:R-:W-:-:S04]  /*0b50*/  IMAD R8, R8, R4, R31 ;  /* 0x0000000408087224 */ /* 0x002fc800078e021f */
[----:B------:R-:W-:-:S04]  /*0b60*/  IMAD R9, R4, R9, R8 ;  /* 0x0000000904097224 */ /* 0x000fc800078e0208 */
[----:B--2---:R-:W-:-:S04]  /*0b70*/  IMAD R9, R10, R6, R9 ;  /* 0x000000060a097224 */ /* 0x004fc800078e0209 */
[----:B------:R-:W-:-:S07]  /*0b80*/  IMAD R31, R6, R11, R9 ;  /* 0x0000000b061f7224 */ /* 0x000fce00078e0209 */
.L_x_5:
[----:B------:R-:W-:Y:S05]  /*0b90*/  BRA.U UP2, `(.L_x_1) ;  /* 0x0000000102347547 */ /* 0x000fea000b800000 */
[----:B------:R-:W1:Y:S01]  /*0ba0*/  S2R R5, SR_CgaCtaId ;  /* 0x0000000000057919 */ /* 0x000e620000008800 */
[----:B------:R-:W-:-:S04]  /*0bb0*/  MOV R4, 0x400 ;  /* 0x0000040000047802 */ /* 0x000fc80000000f00 */
[----:B------:R-:W-:-:S04]  /*0bc0*/  IADD3 R4, PT, PT, R4, 0x800, RZ ;  /* 0x0000080004047810 */ /* 0x000fc80007ffe0ff */
[----:B-1----:R-:W-:Y:S01]  /*0bd0*/  LEA R5, R5, R4, 0x18 ;  /* 0x0000000405057211 */ /* 0x002fe200078ec0ff */
[----:B------:R-:W-:-:S03]  /*0be0*/  IMAD R4, R22, 0x4, R3 ;  /* 0x0000000416047824 */ /* 0x000fc600078e0203 */
[----:B------:R-:W-:Y:S02]  /*0bf0*/  LEA R7, R22, R5, 0x7 ;  /* 0x0000000516077211 */ /* 0x000fe400078e38ff */
[----:B------:R-:W-:Y:S02]  /*0c00*/  LDS R5, [R4] ;  /* 0x0000000004057984 */ /* 0x000fe40000000800 */
[----:B------:R-:W-:Y:S02]  /*0c10*/  LEA R7, R0, R7, 0x3 ;  /* 0x0000000700077211 */ /* 0x000fe400078e18ff */
[----:B0-----:R-:W0:Y:S04]  /*0c20*/  LDS R6, [R4+0x40] ;  /* 0x0000400004067984 */ /* 0x001e280000000800 */
[----:B------:R-:W1:Y:S01]  /*0c30*/  LDS.64 R8, [R7] ;  /* 0x0000000007087984 */ /* 0x000e620000000a00 */
[----:B0-----:R-:W-:-:S05]  /*0c40*/  IADD3 R6, PT, PT, R5, R6, RZ ;  /* 0x0000000605067210 */ /* 0x001fca0007ffe0ff */
[----:B-1----:R-:W-:-:S04]  /*0c50*/  IMAD R8, R8, R6, R31 ;  /* 0x0000000608087224 */ /* 0x002fc800078e021f */
[----:B------:R-:W-:-:S07]  /*0c60*/  IMAD R31, R6, R9, R8 ;  /* 0x00000009061f7224 */ /* 0x000fce00078e0208 */
.L_x_1:
[----:B------:R-:W-:Y:S01]  /*0c70*/  BAR.SYNC.DEFER_BLOCKING 0x0 ;  /* 0x0000000000007b1d */ /* 0x000fe20000010000 */
[----:B------:R-:W-:-:S05]  /*0c80*/  UIADD3 UR11, UPT, UPT, UR11, -0x10, URZ ;  /* 0xfffffff00b0b7890 */ /* 0x000fca000fffe0ff */
[----:B------:R-:W-:Y:S07]  /*0c90*/  BRA.U UP0, `(.L_x_6) ;  /* 0xfffffff500687547 */ /* 0x000fee000b83ffff */
.L_x_0:
[----:B------:R-:W1:Y:S01]  /*0ca0*/  LDC.64 R2, c[0x0][0x390] ;  /* 0x0000e400ff027b82 */ /* 0x000e620000000a00 */
[----:B------:R-:W-:-:S04]  /*0cb0*/  IMAD R27, R28, UR5, R27 ;  /* 0x000000051c1b7c24 */ /* 0x000fc8000f8e021b */
[----:B-1----:R-:W-:-:S05]  /*0cc0*/  IMAD.WIDE R2, R27, 0x4, R2 ;  /* 0x000000041b027825 */ /* 0x002fca00078e0202 */
[----:B------:R-:W-:Y:S01]  /*0cd0*/  STG.E desc[UR14][R2.64], R31 ;  /* 0x0000001f02007986 */ /* 0x000fe2000c10190e */
[----:B------:R-:W-:Y:S05]  /*0ce0*/  EXIT ;  /* 0x000000000000794d */ /* 0x000fea0003800000 */
.L_x_7:
[----:B------:R-:W-:-:S00]  /*0cf0*/  BRA `(.L_x_7) ;  /* 0xfffffffc00fc7947 */ /* 0x000fc0000383ffff */
[----:B------:R-:W-:-:S00]  /*0d00*/  NOP ;  /* 0x0000000000007918 */ /* 0x000fc00000000000 */
[----:B------:R-:W-:-:S00]  /*0d10*/  NOP ;  /* 0x0000000000007918 */ /* 0x000fc00000000000 */
[----:B------:R-:W-:-:S00]  /*0d20*/  NOP ;  /* 0x0000000000007918 */ /* 0x000fc00000000000 */
[----:B------:R-:W-:-:S00]  /*0d30*/  NOP ;  /* 0x0000000000007918 */ /* 0x000fc00000000000 */
[----:B------:R-:W-:-:S00]  /*0d40*/  NOP ;  /* 0x0000000000007918 */ /* 0x000fc00000000000 */
[----:B------:R-:W-:-:S00]  /*0d50*/  NOP ;  /* 0x0000000000007918 */ /* 0x000fc00000000000 */
[----:B------:R-:W-:-:S00]  /*0d60*/  NOP ;  /* 0x0000000000007918 */ /* 0x000fc00000000000 */
[----:B------:R-:W-:-:S00]  /*0d70*/  NOP ;  /* 0x0000000000007918 */ /* 0x000fc00000000000 */
.L_x_8:


//--------------------- .nv.shared._Z10rmm_kernelPKiS0_Piiii --------------------------
	.section	.nv.shared._Z10rmm_kernelPKiS0_Piiii,"aw",@nobits
	.sectionflags	@""
	.align	4
.nv.shared._Z10rmm_kernelPKiS0_Piiii:
	.zero		5120


//--------------------- .nv.shared.reserved.0     --------------------------
	.section	.nv.shared.reserved.0,"aw",@nobits
	.weak		__nv_reservedSMEM_offset_0_alias
	.size		__nv_reservedSMEM_offset_0_alias, 0, 64
	.other		__nv_reservedSMEM_offset_0_alias,@"STO_CUDA_RESERVED_SHARED STV_DEFAULT"
__nv_reservedSMEM_offset_0_alias:
	.zero		0
	.zero		64


//--------------------- .nv.constant0._Z10rmm_kernelPKiS0_Piiii --------------------------
	.section	.nv.constant0._Z10rmm_kernelPKiS0_Piiii,"a",@progbits
	.sectionflags	@""
	.align	4
.nv.constant0._Z10rmm_kernelPKiS0_Piiii:
	.zero		932


//--------------------- SYMBOLS --------------------------

	.type		.nv.reservedSmem.offset0,@object
	.size		.nv.reservedSmem.offset0,0x4
	.type		.nv.reservedSmem.cap,@object
	.size		.nv.reservedSmem.cap,0x4
